//
// Generated by NVIDIA NVVM Compiler
//
// Compiler Build ID: CL-36424714
// Cuda compilation tools, release 13.0, V13.0.88
// Based on NVVM 20.0.0
//

.version 9.0
.target sm_100
.address_size 64

	// .globl	_Z10mainKernelPii

.visible .entry _Z10mainKernelPii(
	.param .u64 .ptr .align 1 _Z10mainKernelPii_param_0,
	.param .u32 _Z10mainKernelPii_param_1
)
{
	.reg .pred 	%p<2>;
	.reg .b32 	%r<7>;
	.reg .b64 	%rd<5>;

	ld.param.u64 	%rd1, [_Z10mainKernelPii_param_0];
	ld.param.u32 	%r2, [_Z10mainKernelPii_param_1];
	mov.u32 	%r3, %ctaid.x;
	mov.u32 	%r4, %ntid.x;
	mov.u32 	%r5, %tid.x;
	mad.lo.s32 	%r1, %r3, %r4, %r5;
	setp.ge.s32 	%p1, %r1, %r2;
	@%p1 bra 	$L__BB0_2;
	cvta.to.global.u64 	%rd2, %rd1;
	mul.wide.s32 	%rd3, %r1, 4;
	add.s64 	%rd4, %rd2, %rd3;
	mov.b32 	%r6, 4;
	st.global.u32 	[%rd4], %r6;
$L__BB0_2:
	ret;

}


// ===== COMPILED SASS (sm_100) =====

	.target	sm_100

	.elftype	@"ET_EXEC"


//--------------------- .note.nv.tkinfo           --------------------------
	.section	.note.nv.tkinfo,"",@"SHT_NOTE"
	.sectionflags	@"SHF_NOTE_NV_TKINFO"
	.tkinfo
        /*0018*/ 	.word	0x00000002
        /*0030*/ 	.string	""
        /*0030*/ 	.string	"ptxas"
        /*0030*/ 	.string	"Cuda compilation tools, release 13.0, V13.0.88"
        /*0030*/ 	.string	"Build cuda_13.0.r13.0/compiler.36424714_0"
        /*0030*/ 	.string	"-arch sm_100 -m 64 "



//--------------------- .note.nv.cuinfo           --------------------------
	.section	.note.nv.cuinfo,"",@"SHT_NOTE"
	.sectionflags	@"SHF_NOTE_NV_CUINFO"
        /*0018*/ 	.short	0x0002
        /*001a*/ 	.short	0x0064
        /*001c*/ 	.short	0x0082
	.zero		2


//--------------------- .nv.info                  --------------------------
	.section	.nv.info,"",@"SHT_CUDA_INFO"
	.align	4


	//----- nvinfo : EIATTR_REGCOUNT
	.align		4
        /*0000*/ 	.byte	0x04, 0x2f
        /*0002*/ 	.short	(.L_1 - .L_0)
	.align		4
.L_0:
        /*0004*/ 	.word	index@(_Z10mainKernelPii)
        /*0008*/ 	.word	0x0000000a


	//----- nvinfo : EIATTR_FRAME_SIZE
	.align		4
.L_1:
        /*000c*/ 	.byte	0x04, 0x11
        /*000e*/ 	.short	(.L_3 - .L_2)
	.align		4
.L_2:
        /*0010*/ 	.word	index@(_Z10mainKernelPii)
        /*0014*/ 	.word	0x00000000


	//----- nvinfo : EIATTR_MIN_STACK_SIZE
	.align		4
.L_3:
        /*0018*/ 	.byte	0x04, 0x12
        /*001a*/ 	.short	(.L_5 - .L_4)
	.align		4
.L_4:
        /*001c*/ 	.word	index@(_Z10mainKernelPii)
        /*0020*/ 	.word	0x00000000
.L_5:


//--------------------- .nv.compat                --------------------------
	.section	.nv.compat,"",@"SHT_CUDA_COMPAT_INFO"
	.align	4
        /*0000*/ 	.byte	0x02, 0x09, 0x00, 0x00, 0x02, 0x02, 0x01, 0x00, 0x02, 0x05, 0x05, 0x00, 0x03, 0x07, 0x01, 0x01
        /*0010*/ 	.byte	0x02, 0x03, 0x00, 0x00, 0x02, 0x06, 0x01, 0x00, 0x04, 0x0b, 0x08, 0x00, 0x09, 0x00, 0x00, 0x00
        /*0020*/ 	.byte	0x00, 0x00, 0x00, 0x00


//--------------------- .nv.info._Z10mainKernelPii --------------------------
	.section	.nv.info._Z10mainKernelPii,"",@"SHT_CUDA_INFO"
	.sectionflags	@""
	.align	4


	//----- nvinfo : EIATTR_CUDA_API_VERSION
	.align		4
        /*0000*/ 	.byte	0x04, 0x37
        /*0002*/ 	.short	(.L_7 - .L_6)
.L_6:
        /*0004*/ 	.word	0x00000082


	//----- nvinfo : EIATTR_KPARAM_INFO
	.align		4
.L_7:
        /*0008*/ 	.byte	0x04, 0x17
        /*000a*/ 	.short	(.L_9 - .L_8)
.L_8:
        /*000c*/ 	.word	0x00000000
        /*0010*/ 	.short	0x0001
        /*0012*/ 	.short	0x0008
        /*0014*/ 	.byte	0x00, 0xf0, 0x11, 0x00


	//----- nvinfo : EIATTR_KPARAM_INFO
	.align		4
.L_9:
        /*0018*/ 	.byte	0x04, 0x17
        /*001a*/ 	.short	(.L_11 - .L_10)
.L_10:
        /*001c*/ 	.word	0x00000000
        /*0020*/ 	.short	0x0000
        /*0022*/ 	.short	0x0000
        /*0024*/ 	.byte	0x00, 0xf5, 0x21, 0x00


	//----- nvinfo : EIATTR_SPARSE_MMA_MASK
	.align		4
.L_11:
        /*0028*/ 	.byte	0x03, 0x50
        /*002a*/ 	.short	0x0000


	//----- nvinfo : EIATTR_MAXREG_COUNT
	.align		4
        /*002c*/ 	.byte	0x03, 0x1b
        /*002e*/ 	.short	0x00ff


	//----- nvinfo : EIATTR_MERCURY_ISA_VERSION
	.align		4
        /*0030*/ 	.byte	0x03, 0x5f
        /*0032*/ 	.short	0x0101


	//----- nvinfo : EIATTR_VRC_CTA_INIT_COUNT
	.align		4
        /*0034*/ 	.byte	0x02, 0x4a
	.zero		1
	.zero		1


	//----- nvinfo : EIATTR_EXIT_INSTR_OFFSETS
	.align		4
        /*0038*/ 	.byte	0x04, 0x1c
        /*003a*/ 	.short	(.L_13 - .L_12)


	//   ....[0]....
.L_12:
        /*003c*/ 	.word	0x00000070


	//   ....[1]....
        /*0040*/ 	.word	0x000000d0


	//----- nvinfo : EIATTR_CBANK_PARAM_SIZE
	.align		4
.L_13:
        /*0044*/ 	.byte	0x03, 0x19
        /*0046*/ 	.short	0x000c


	//----- nvinfo : EIATTR_PARAM_CBANK
	.align		4
        /*0048*/ 	.byte	0x04, 0x0a
        /*004a*/ 	.short	(.L_15 - .L_14)
	.align		4
.L_14:
        /*004c*/ 	.word	index@(.nv.constant0._Z10mainKernelPii)
        /*0050*/ 	.short	0x0380
        /*0052*/ 	.short	0x000c


	//----- nvinfo : EIATTR_SW_WAR
	.align		4
.L_15:
        /*0054*/ 	.byte	0x04, 0x36
        /*0056*/ 	.short	(.L_17 - .L_16)
.L_16:
        /*0058*/ 	.word	0x00000008
.L_17:


//--------------------- .nv.callgraph             --------------------------
	.section	.nv.callgraph,"",@"SHT_CUDA_CALLGRAPH"
	.align	4
	.sectionentsize	8
	.align		4
        /*0000*/ 	.word	0x00000000
	.align		4
        /*0004*/ 	.word	0xffffffff
	.align		4
        /*0008*/ 	.word	0x00000000
	.align		4
        /*000c*/ 	.word	0xfffffffe
	.align		4
        /*0010*/ 	.word	0x00000000
	.align		4
        /*0014*/ 	.word	0xfffffffd
	.align		4
        /*0018*/ 	.word	0x00000000
	.align		4
        /*001c*/ 	.word	0xfffffffc


//--------------------- .text._Z10mainKernelPii   --------------------------
	.section	.text._Z10mainKernelPii,"ax",@progbits
	.align	128
        .global         _Z10mainKernelPii
        .type           _Z10mainKernelPii,@function
        .size           _Z10mainKernelPii,(.L_x_1 - _Z10mainKernelPii)
        .other          _Z10mainKernelPii,@"STO_CUDA_ENTRY STV_DEFAULT"
_Z10mainKernelPii:
.text._Z10mainKernelPii:
[----:B------:R-:W-:Y:S01]  /*0000*/  LDC R1, c[0x0][0x37c] ;  /* 0x0000df00ff017b82 */ /* 0x000fe20000000800 */
[----:B------:R-:W0:Y:S07]  /*0010*/  S2R R0, SR_TID.X ;  /* 0x0000000000007919 */ /* 0x000e2e0000002100 */
[----:B------:R-:W0:Y:S01]  /*0020*/  S2UR UR4, SR_CTAID.X ;  /* 0x00000000000479c3 */ /* 0x000e220000002500 */
[----:B------:R-:W1:Y:S07]  /*0030*/  LDCU UR5, c[0x0][0x388] ;  /* 0x00007100ff0577ac */ /* 0x000e6e0008000800 */
[----:B------:R-:W0:Y:S02]  /*0040*/  LDC R5, c[0x0][0x360] ;  /* 0x0000d800ff057b82 */ /* 0x000e240000000800 */
[----:B0-----:R-:W-:-:S05]  /*0050*/  IMAD R5, R5, UR4, R0 ;  /* 0x0000000405057c24 */ /* 0x001fca000f8e0200 */
[----:B-1----:R-:W-:-:S13]  /*0060*/  ISETP.GE.AND P0, PT, R5, UR5, PT ;  /* 0x0000000505007c0c */ /* 0x002fda000bf06270 */
[----:B------:R-:W-:Y:S05]  /*0070*/  @P0 EXIT ;  /* 0x000000000000094d */ /* 0x000fea0003800000 */
[----:B------:R-:W0:Y:S01]  /*0080*/  LDC.64 R2, c[0x0][0x380] ;  /* 0x0000e000ff027b82 */ /* 0x000e220000000a00 */
[----:B------:R-:W1:Y:S01]  /*0090*/  LDCU.64 UR4, c[0x0][0x358] ;  /* 0x00006b00ff0477ac */ /* 0x000e620008000a00 */
[----:B------:R-:W-:Y:S02]  /*00a0*/  HFMA2 R7, -RZ, RZ, 0, 2.384185791015625e-07 ;  /* 0x00000004ff077431 */ /* 0x000fe400000001ff */
[----:B0-----:R-:W-:-:S05]  /*00b0*/  IMAD.WIDE R2, R5, 0x4, R2 ;  /* 0x0000000405027825 */ /* 0x001fca00078e0202 */
[----:B-1----:R-:W-:Y:S01]  /*00c0*/  STG.E desc[UR4][R2.64], R7 ;  /* 0x0000000702007986 */ /* 0x002fe2000c101904 */
[----:B------:R-:W-:Y:S05]  /*00d0*/  EXIT ;  /* 0x000000000000794d */ /* 0x000fea0003800000 */
.L_x_0:
[----:B------:R-:W-:-:S00]  /*00e0*/  BRA `(.L_x_0) ;  /* 0xfffffffc00fc7947 */ /* 0x000fc0000383ffff */
[----:B------:R-:W-:-:S00]  /*00f0*/  NOP ;  /* 0x0000000000007918 */ /* 0x000fc00000000000 */
        /* <DEDUP_REMOVED lines=8> */
.L_x_1:


//--------------------- .nv.shared.reserved.0     --------------------------
	.section	.nv.shared.reserved.0,"aw",@nobits
	.weak		__nv_reservedSMEM_offset_0_alias
	.size		__nv_reservedSMEM_offset_0_alias, 0, 64
	.other		__nv_reservedSMEM_offset_0_alias,@"STO_CUDA_RESERVED_SHARED STV_DEFAULT"
__nv_reservedSMEM_offset_0_alias:
	.zero		0
	.zero		64


//--------------------- .nv.constant0._Z10mainKernelPii --------------------------
	.section	.nv.constant0._Z10mainKernelPii,"a",@progbits
	.sectionflags	@""
	.align	4
.nv.constant0._Z10mainKernelPii:
	.zero		908


//--------------------- SYMBOLS --------------------------

	.type		.nv.reservedSmem.offset0,@object
	.size		.nv.reservedSmem.offset0,0x4
